//
// Generated by NVIDIA NVVM Compiler
//
// Compiler Build ID: CL-36424714
// Cuda compilation tools, release 13.0, V13.0.88
// Based on NVVM 20.0.0
//

.version 9.0
.target sm_100
.address_size 64

	// .globl	_Z7gpu_minPiS_

.visible .entry _Z7gpu_minPiS_(
	.param .u64 .ptr .align 1 _Z7gpu_minPiS__param_0,
	.param .u64 .ptr .align 1 _Z7gpu_minPiS__param_1
)
{
	.reg .pred 	%p<18>;
	.reg .b32 	%r<20>;
	.reg .b64 	%rd<9>;

	ld.param.u64 	%rd4, [_Z7gpu_minPiS__param_0];
	ld.param.u64 	%rd3, [_Z7gpu_minPiS__param_1];
	cvta.to.global.u64 	%rd1, %rd4;
	mov.u32 	%r1, %tid.x;
	mul.wide.u32 	%rd5, %r1, 4;
	add.s64 	%rd2, %rd1, %rd5;
	setp.gt.u32 	%p1, %r1, 224;
	@%p1 bra 	$L__BB0_3;
	ld.global.u32 	%r10, [%rd2];
	ld.global.u32 	%r2, [%rd2+900];
	setp.le.s32 	%p2, %r10, %r2;
	@%p2 bra 	$L__BB0_3;
	st.global.u32 	[%rd2], %r2;
$L__BB0_3:
	bar.sync 	0;
	setp.gt.u32 	%p3, %r1, 111;
	@%p3 bra 	$L__BB0_6;
	ld.global.u32 	%r11, [%rd2];
	ld.global.u32 	%r3, [%rd2+448];
	setp.le.s32 	%p4, %r11, %r3;
	@%p4 bra 	$L__BB0_6;
	st.global.u32 	[%rd2], %r3;
$L__BB0_6:
	bar.sync 	0;
	setp.gt.u32 	%p5, %r1, 55;
	@%p5 bra 	$L__BB0_9;
	ld.global.u32 	%r12, [%rd2];
	ld.global.u32 	%r4, [%rd2+224];
	setp.le.s32 	%p6, %r12, %r4;
	@%p6 bra 	$L__BB0_9;
	st.global.u32 	[%rd2], %r4;
$L__BB0_9:
	bar.sync 	0;
	setp.gt.u32 	%p7, %r1, 27;
	@%p7 bra 	$L__BB0_12;
	ld.global.u32 	%r13, [%rd2];
	ld.global.u32 	%r5, [%rd2+112];
	setp.le.s32 	%p8, %r13, %r5;
	@%p8 bra 	$L__BB0_12;
	st.global.u32 	[%rd2], %r5;
$L__BB0_12:
	bar.sync 	0;
	setp.gt.u32 	%p9, %r1, 13;
	@%p9 bra 	$L__BB0_15;
	ld.global.u32 	%r14, [%rd2];
	ld.global.u32 	%r6, [%rd2+56];
	setp.le.s32 	%p10, %r14, %r6;
	@%p10 bra 	$L__BB0_15;
	st.global.u32 	[%rd2], %r6;
$L__BB0_15:
	bar.sync 	0;
	setp.gt.u32 	%p11, %r1, 6;
	@%p11 bra 	$L__BB0_18;
	ld.global.u32 	%r15, [%rd2];
	ld.global.u32 	%r7, [%rd2+28];
	setp.le.s32 	%p12, %r15, %r7;
	@%p12 bra 	$L__BB0_18;
	st.global.u32 	[%rd2], %r7;
$L__BB0_18:
	bar.sync 	0;
	setp.gt.u32 	%p13, %r1, 2;
	@%p13 bra 	$L__BB0_21;
	ld.global.u32 	%r16, [%rd2];
	ld.global.u32 	%r8, [%rd2+12];
	setp.le.s32 	%p14, %r16, %r8;
	@%p14 bra 	$L__BB0_21;
	st.global.u32 	[%rd2], %r8;
$L__BB0_21:
	bar.sync 	0;
	setp.ne.s32 	%p15, %r1, 0;
	@%p15 bra 	$L__BB0_24;
	ld.global.u32 	%r17, [%rd2];
	ld.global.u32 	%r9, [%rd1+4];
	setp.le.s32 	%p16, %r17, %r9;
	@%p16 bra 	$L__BB0_24;
	st.global.u32 	[%rd2], %r9;
$L__BB0_24:
	setp.ne.s32 	%p17, %r1, 0;
	bar.sync 	0;
	@%p17 bra 	$L__BB0_26;
	ld.global.u32 	%r18, [%rd1];
	mov.u32 	%r19, %ctaid.x;
	cvta.to.global.u64 	%rd6, %rd3;
	mul.wide.u32 	%rd7, %r19, 4;
	add.s64 	%rd8, %rd6, %rd7;
	st.global.u32 	[%rd8], %r18;
$L__BB0_26:
	ret;

}


// ===== COMPILED SASS (sm_100) =====

	.target	sm_100

	.elftype	@"ET_EXEC"


//--------------------- .note.nv.tkinfo           --------------------------
	.section	.note.nv.tkinfo,"",@"SHT_NOTE"
	.sectionflags	@"SHF_NOTE_NV_TKINFO"
	.tkinfo
        /*0018*/ 	.word	0x00000002
        /*0030*/ 	.string	""
        /*0030*/ 	.string	"ptxas"
        /*0030*/ 	.string	"Cuda compilation tools, release 13.0, V13.0.88"
        /*0030*/ 	.string	"Build cuda_13.0.r13.0/compiler.36424714_0"
        /*0030*/ 	.string	"-arch sm_100 -m 64 "



//--------------------- .note.nv.cuinfo           --------------------------
	.section	.note.nv.cuinfo,"",@"SHT_NOTE"
	.sectionflags	@"SHF_NOTE_NV_CUINFO"
        /*0018*/ 	.short	0x0002
        /*001a*/ 	.short	0x0064
        /*001c*/ 	.short	0x0082
	.zero		2


//--------------------- .nv.info                  --------------------------
	.section	.nv.info,"",@"SHT_CUDA_INFO"
	.align	4


	//----- nvinfo : EIATTR_REGCOUNT
	.align		4
        /*0000*/ 	.byte	0x04, 0x2f
        /*0002*/ 	.short	(.L_1 - .L_0)
	.align		4
.L_0:
        /*0004*/ 	.word	index@(_Z7gpu_minPiS_)
        /*0008*/ 	.word	0x0000000a


	//----- nvinfo : EIATTR_FRAME_SIZE
	.align		4
.L_1:
        /*000c*/ 	.byte	0x04, 0x11
        /*000e*/ 	.short	(.L_3 - .L_2)
	.align		4
.L_2:
        /*0010*/ 	.word	index@(_Z7gpu_minPiS_)
        /*0014*/ 	.word	0x00000000


	//----- nvinfo : EIATTR_MIN_STACK_SIZE
	.align		4
.L_3:
        /*0018*/ 	.byte	0x04, 0x12
        /*001a*/ 	.short	(.L_5 - .L_4)
	.align		4
.L_4:
        /*001c*/ 	.word	index@(_Z7gpu_minPiS_)
        /*0020*/ 	.word	0x00000000
.L_5:


//--------------------- .nv.compat                --------------------------
	.section	.nv.compat,"",@"SHT_CUDA_COMPAT_INFO"
	.align	4
        /*0000*/ 	.byte	0x02, 0x09, 0x00, 0x00, 0x02, 0x02, 0x01, 0x00, 0x02, 0x05, 0x05, 0x00, 0x03, 0x07, 0x01, 0x01
        /*0010*/ 	.byte	0x02, 0x03, 0x00, 0x00, 0x02, 0x06, 0x01, 0x00, 0x04, 0x0b, 0x08, 0x00, 0x09, 0x00, 0x00, 0x00
        /*0020*/ 	.byte	0x00, 0x00, 0x00, 0x00


//--------------------- .nv.info._Z7gpu_minPiS_   --------------------------
	.section	.nv.info._Z7gpu_minPiS_,"",@"SHT_CUDA_INFO"
	.sectionflags	@""
	.align	4


	//----- nvinfo : EIATTR_CUDA_API_VERSION
	.align		4
        /*0000*/ 	.byte	0x04, 0x37
        /*0002*/ 	.short	(.L_7 - .L_6)
.L_6:
        /*0004*/ 	.word	0x00000082


	//----- nvinfo : EIATTR_KPARAM_INFO
	.align		4
.L_7:
        /*0008*/ 	.byte	0x04, 0x17
        /*000a*/ 	.short	(.L_9 - .L_8)
.L_8:
        /*000c*/ 	.word	0x00000000
        /*0010*/ 	.short	0x0001
        /*0012*/ 	.short	0x0008
        /*0014*/ 	.byte	0x00, 0xf5, 0x21, 0x00


	//----- nvinfo : EIATTR_KPARAM_INFO
	.align		4
.L_9:
        /*0018*/ 	.byte	0x04, 0x17
        /*001a*/ 	.short	(.L_11 - .L_10)
.L_10:
        /*001c*/ 	.word	0x00000000
        /*0020*/ 	.short	0x0000
        /*0022*/ 	.short	0x0000
        /*0024*/ 	.byte	0x00, 0xf5, 0x21, 0x00


	//----- nvinfo : EIATTR_SPARSE_MMA_MASK
	.align		4
.L_11:
        /*0028*/ 	.byte	0x03, 0x50
        /*002a*/ 	.short	0x0000


	//----- nvinfo : EIATTR_MAXREG_COUNT
	.align		4
        /*002c*/ 	.byte	0x03, 0x1b
        /*002e*/ 	.short	0x00ff


	//----- nvinfo : EIATTR_NUM_BARRIERS
	.align		4
        /*0030*/ 	.byte	0x02, 0x4c
        /*0032*/ 	.byte	0x01
	.zero		1


	//----- nvinfo : EIATTR_MERCURY_ISA_VERSION
	.align		4
        /*0034*/ 	.byte	0x03, 0x5f
        /*0036*/ 	.short	0x0101


	//----- nvinfo : EIATTR_VRC_CTA_INIT_COUNT
	.align		4
        /*0038*/ 	.byte	0x02, 0x4a
	.zero		1
	.zero		1


	//----- nvinfo : EIATTR_EXIT_INSTR_OFFSETS
	.align		4
        /*003c*/ 	.byte	0x04, 0x1c
        /*003e*/ 	.short	(.L_13 - .L_12)


	//   ....[0]....
.L_12:
        /*0040*/ 	.word	0x000004e0


	//   ....[1]....
        /*0044*/ 	.word	0x00000550


	//----- nvinfo : EIATTR_CRS_STACK_SIZE
	.align		4
.L_13:
        /*0048*/ 	.byte	0x04, 0x1e
        /*004a*/ 	.short	(.L_15 - .L_14)
.L_14:
        /*004c*/ 	.word	0x00000000


	//----- nvinfo : EIATTR_CBANK_PARAM_SIZE
	.align		4
.L_15:
        /*0050*/ 	.byte	0x03, 0x19
        /*0052*/ 	.short	0x0010


	//----- nvinfo : EIATTR_PARAM_CBANK
	.align		4
        /*0054*/ 	.byte	0x04, 0x0a
        /*0056*/ 	.short	(.L_17 - .L_16)
	.align		4
.L_16:
        /*0058*/ 	.word	index@(.nv.constant0._Z7gpu_minPiS_)
        /*005c*/ 	.short	0x0380
        /*005e*/ 	.short	0x0010


	//----- nvinfo : EIATTR_SW_WAR
	.align		4
.L_17:
        /*0060*/ 	.byte	0x04, 0x36
        /*0062*/ 	.short	(.L_19 - .L_18)
.L_18:
        /*0064*/ 	.word	0x00000008
.L_19:


//--------------------- .nv.callgraph             --------------------------
	.section	.nv.callgraph,"",@"SHT_CUDA_CALLGRAPH"
	.align	4
	.sectionentsize	8
	.align		4
        /*0000*/ 	.word	0x00000000
	.align		4
        /*0004*/ 	.word	0xffffffff
	.align		4
        /*0008*/ 	.word	0x00000000
	.align		4
        /*000c*/ 	.word	0xfffffffe
	.align		4
        /*0010*/ 	.word	0x00000000
	.align		4
        /*0014*/ 	.word	0xfffffffd
	.align		4
        /*0018*/ 	.word	0x00000000
	.align		4
        /*001c*/ 	.word	0xfffffffc


//--------------------- .text._Z7gpu_minPiS_      --------------------------
	.section	.text._Z7gpu_minPiS_,"ax",@progbits
	.align	128
        .global         _Z7gpu_minPiS_
        .type           _Z7gpu_minPiS_,@function
        .size           _Z7gpu_minPiS_,(.L_x_17 - _Z7gpu_minPiS_)
        .other          _Z7gpu_minPiS_,@"STO_CUDA_ENTRY STV_DEFAULT"
_Z7gpu_minPiS_:
.text._Z7gpu_minPiS_:
[----:B------:R-:W-:Y:S01]  /*0000*/  LDC R1, c[0x0][0x37c] ;  /* 0x0000df00ff017b82 */ /* 0x000fe20000000800 */
[----:B------:R-:W0:Y:S07]  /*0010*/  S2R R7, SR_TID.X ;  /* 0x0000000000077919 */ /* 0x000e2e0000002100 */
[----:B------:R-:W1:Y:S01]  /*0020*/  LDC.64 R2, c[0x0][0x380] ;  /* 0x0000e000ff027b82 */ /* 0x000e620000000a00 */
[----:B------:R-:W2:Y:S01]  /*0030*/  LDCU.64 UR4, c[0x0][0x358] ;  /* 0x00006b00ff0477ac */ /* 0x000ea20008000a00 */
[----:B------:R-:W-:Y:S01]  /*0040*/  BSSY.RECONVERGENT B0, `(.L_x_0) ;  /* 0x000000e000007945 */ /* 0x000fe20003800200 */
[C---:B0-----:R-:W-:Y:S01]  /*0050*/  ISETP.GT.U32.AND P6, PT, R7.reuse, 0xe0, PT ;  /* 0x000000e00700780c */ /* 0x041fe20003fc4070 */
[C---:B-1----:R-:W-:Y:S01]  /*0060*/  IMAD.WIDE.U32 R2, R7.reuse, 0x4, R2 ;  /* 0x0000000407027825 */ /* 0x042fe200078e0002 */
[----:B------:R-:W-:-:S02]  /*0070*/  ISETP.GT.U32.AND P5, PT, R7, 0x6f, PT ;  /* 0x0000006f0700780c */ /* 0x000fc40003fa4070 */
[C---:B------:R-:W-:Y:S02]  /*0080*/  ISETP.GT.U32.AND P4, PT, R7.reuse, 0x37, PT ;  /* 0x000000370700780c */ /* 0x040fe40003f84070 */
[C---:B------:R-:W-:Y:S02]  /*0090*/  ISETP.GT.U32.AND P3, PT, R7.reuse, 0x1b, PT ;  /* 0x0000001b0700780c */ /* 0x040fe40003f64070 */
[C---:B------:R-:W-:Y:S02]  /*00a0*/  ISETP.GT.U32.AND P2, PT, R7.reuse, 0xd, PT ;  /* 0x0000000d0700780c */ /* 0x040fe40003f44070 */
[C---:B------:R-:W-:Y:S02]  /*00b0*/  ISETP.GT.U32.AND P1, PT, R7.reuse, 0x6, PT ;  /* 0x000000060700780c */ /* 0x040fe40003f24070 */
[----:B------:R-:W-:Y:S01]  /*00c0*/  ISETP.GT.U32.AND P0, PT, R7, 0x2, PT ;  /* 0x000000020700780c */ /* 0x000fe20003f04070 */
[----:B--2---:R-:W-:-:S12]  /*00d0*/  @P6 BRA `(.L_x_1) ;  /* 0x0000000000106947 */ /* 0x004fd80003800000 */
[----:B------:R-:W2:Y:S04]  /*00e0*/  LDG.E R0, desc[UR4][R2.64] ;  /* 0x0000000402007981 */ /* 0x000ea8000c1e1900 */
[----:B------:R-:W2:Y:S02]  /*00f0*/  LDG.E R5, desc[UR4][R2.64+0x384] ;  /* 0x0003840402057981 */ /* 0x000ea4000c1e1900 */
[----:B--2---:R-:W-:-:S13]  /*0100*/  ISETP.GT.AND P6, PT, R0, R5, PT ;  /* 0x000000050000720c */ /* 0x004fda0003fc4270 */
[----:B------:R0:W-:Y:S02]  /*0110*/  @P6 STG.E desc[UR4][R2.64], R5 ;  /* 0x0000000502006986 */ /* 0x0001e4000c101904 */
.L_x_1:
[----:B------:R-:W-:Y:S05]  /*0120*/  BSYNC.RECONVERGENT B0 ;  /* 0x0000000000007941 */ /* 0x000fea0003800200 */
.L_x_0:
[----:B------:R-:W-:Y:S01]  /*0130*/  BAR.SYNC.DEFER_BLOCKING 0x0 ;  /* 0x0000000000007b1d */ /* 0x000fe20000010000 */
[----:B------:R-:W-:-:S05]  /*0140*/  ISETP.NE.AND P6, PT, R7, RZ, PT ;  /* 0x000000ff0700720c */ /* 0x000fca0003fc5270 */
[----:B------:R-:W-:Y:S04]  /*0150*/  BSSY.RECONVERGENT B0, `(.L_x_2) ;  /* 0x0000006000007945 */ /* 0x000fe80003800200 */
[----:B------:R-:W-:Y:S05]  /*0160*/  @P5 BRA `(.L_x_3) ;  /* 0x0000000000105947 */ /* 0x000fea0003800000 */
[----:B------:R-:W2:Y:S04]  /*0170*/  LDG.E R0, desc[UR4][R2.64] ;  /* 0x0000000402007981 */ /* 0x000ea8000c1e1900 */
[----:B0-----:R-:W2:Y:S02]  /*0180*/  LDG.E R5, desc[UR4][R2.64+0x1c0] ;  /* 0x0001c00402057981 */ /* 0x001ea4000c1e1900 */
[----:B--2---:R-:W-:-:S13]  /*0190*/  ISETP.GT.AND P5, PT, R0, R5, PT ;  /* 0x000000050000720c */ /* 0x004fda0003fa4270 */
[----:B------:R1:W-:Y:S02]  /*01a0*/  @P5 STG.E desc[UR4][R2.64], R5 ;  /* 0x0000000502005986 */ /* 0x0003e4000c101904 */
.L_x_3:
[----:B------:R-:W-:Y:S05]  /*01b0*/  BSYNC.RECONVERGENT B0 ;  /* 0x0000000000007941 */ /* 0x000fea0003800200 */
.L_x_2:
[----:B------:R-:W-:Y:S06]  /*01c0*/  BAR.SYNC.DEFER_BLOCKING 0x0 ;  /* 0x0000000000007b1d */ /* 0x000fec0000010000 */
[----:B------:R-:W-:Y:S04]  /*01d0*/  BSSY.RECONVERGENT B0, `(.L_x_4) ;  /* 0x0000006000007945 */ /* 0x000fe80003800200 */
[----:B------:R-:W-:Y:S05]  /*01e0*/  @P4 BRA `(.L_x_5) ;  /* 0x0000000000104947 */ /* 0x000fea0003800000 */
[----:B------:R-:W2:Y:S04]  /*01f0*/  LDG.E R0, desc[UR4][R2.64] ;  /* 0x0000000402007981 */ /* 0x000ea8000c1e1900 */
[----:B01----:R-:W2:Y:S02]  /*0200*/  LDG.E R5, desc[UR4][R2.64+0xe0] ;  /* 0x0000e00402057981 */ /* 0x003ea4000c1e1900 */
[----:B--2---:R-:W-:-:S13]  /*0210*/  ISETP.GT.AND P4, PT, R0, R5, PT ;  /* 0x000000050000720c */ /* 0x004fda0003f84270 */
[----:B------:R2:W-:Y:S02]  /*0220*/  @P4 STG.E desc[UR4][R2.64], R5 ;  /* 0x0000000502004986 */ /* 0x0005e4000c101904 */
.L_x_5:
[----:B------:R-:W-:Y:S05]  /*0230*/  BSYNC.RECONVERGENT B0 ;  /* 0x0000000000007941 */ /* 0x000fea0003800200 */
.L_x_4:
[----:B------:R-:W-:Y:S06]  /*0240*/  BAR.SYNC.DEFER_BLOCKING 0x0 ;  /* 0x0000000000007b1d */ /* 0x000fec0000010000 */
[----:B------:R-:W-:Y:S04]  /*0250*/  BSSY.RECONVERGENT B0, `(.L_x_6) ;  /* 0x0000006000007945 */ /* 0x000fe80003800200 */
[----:B------:R-:W-:Y:S05]  /*0260*/  @P3 BRA `(.L_x_7) ;  /* 0x0000000000103947 */ /* 0x000fea0003800000 */
[----:B------:R-:W3:Y:S04]  /*0270*/  LDG.E R0, desc[UR4][R2.64] ;  /* 0x0000000402007981 */ /* 0x000ee8000c1e1900 */
[----:B012---:R-:W3:Y:S02]  /*0280*/  LDG.E R5, desc[UR4][R2.64+0x70] ;  /* 0x0000700402057981 */ /* 0x007ee4000c1e1900 */
[----:B---3--:R-:W-:-:S13]  /*0290*/  ISETP.GT.AND P3, PT, R0, R5, PT ;  /* 0x000000050000720c */ /* 0x008fda0003f64270 */
[----:B------:R3:W-:Y:S02]  /*02a0*/  @P3 STG.E desc[UR4][R2.64], R5 ;  /* 0x0000000502003986 */ /* 0x0007e4000c101904 */
.L_x_7:
[----:B------:R-:W-:Y:S05]  /*02b0*/  BSYNC.RECONVERGENT B0 ;  /* 0x0000000000007941 */ /* 0x000fea0003800200 */
.L_x_6:
[----:B------:R-:W-:Y:S06]  /*02c0*/  BAR.SYNC.DEFER_BLOCKING 0x0 ;  /* 0x0000000000007b1d */ /* 0x000fec0000010000 */
[----:B------:R-:W-:Y:S04]  /*02d0*/  BSSY.RECONVERGENT B0, `(.L_x_8) ;  /* 0x0000006000007945 */ /* 0x000fe80003800200 */
[----:B------:R-:W-:Y:S05]  /*02e0*/  @P2 BRA `(.L_x_9) ;  /* 0x0000000000102947 */ /* 0x000fea0003800000 */
[----:B------:R-:W4:Y:S04]  /*02f0*/  LDG.E R0, desc[UR4][R2.64] ;  /* 0x0000000402007981 */ /* 0x000f28000c1e1900 */
[----:B0123--:R-:W4:Y:S02]  /*0300*/  LDG.E R5, desc[UR4][R2.64+0x38] ;  /* 0x0000380402057981 */ /* 0x00ff24000c1e1900 */
[----:B----4-:R-:W-:-:S13]  /*0310*/  ISETP.GT.AND P2, PT, R0, R5, PT ;  /* 0x000000050000720c */ /* 0x010fda0003f44270 */
[----:B------:R4:W-:Y:S02]  /*0320*/  @P2 STG.E desc[UR4][R2.64], R5 ;  /* 0x0000000502002986 */ /* 0x0009e4000c101904 */
.L_x_9:
[----:B------:R-:W-:Y:S05]  /*0330*/  BSYNC.RECONVERGENT B0 ;  /* 0x0000000000007941 */ /* 0x000fea0003800200 */
.L_x_8:
[----:B------:R-:W-:Y:S06]  /*0340*/  BAR.SYNC.DEFER_BLOCKING 0x0 ;  /* 0x0000000000007b1d */ /* 0x000fec0000010000 */
[----:B------:R-:W-:Y:S04]  /*0350*/  BSSY.RECONVERGENT B0, `(.L_x_10) ;  /* 0x0000006000007945 */ /* 0x000fe80003800200 */
[----:B------:R-:W-:Y:S05]  /*0360*/  @P1 BRA `(.L_x_11) ;  /* 0x0000000000101947 */ /* 0x000fea0003800000 */
[----:B------:R-:W5:Y:S04]  /*0370*/  LDG.E R0, desc[UR4][R2.64] ;  /* 0x0000000402007981 */ /* 0x000f68000c1e1900 */
[----:B01234-:R-:W5:Y:S02]  /*0380*/  LDG.E R5, desc[UR4][R2.64+0x1c] ;  /* 0x00001c0402057981 */ /* 0x01ff64000c1e1900 */
[----:B-----5:R-:W-:-:S13]  /*0390*/  ISETP.GT.AND P1, PT, R0, R5, PT ;  /* 0x000000050000720c */ /* 0x020fda0003f24270 */
[----:B------:R0:W-:Y:S02]  /*03a0*/  @P1 STG.E desc[UR4][R2.64], R5 ;  /* 0x0000000502001986 */ /* 0x0001e4000c101904 */
.L_x_11:
[----:B------:R-:W-:Y:S05]  /*03b0*/  BSYNC.RECONVERGENT B0 ;  /* 0x0000000000007941 */ /* 0x000fea0003800200 */
.L_x_10:
[----:B------:R-:W-:Y:S06]  /*03c0*/  BAR.SYNC.DEFER_BLOCKING 0x0 ;  /* 0x0000000000007b1d */ /* 0x000fec0000010000 */
[----:B------:R-:W-:Y:S04]  /*03d0*/  BSSY.RECONVERGENT B0, `(.L_x_12) ;  /* 0x0000006000007945 */ /* 0x000fe80003800200 */
[----:B------:R-:W-:Y:S05]  /*03e0*/  @P0 BRA `(.L_x_13) ;  /* 0x0000000000100947 */ /* 0x000fea0003800000 */
[----:B------:R-:W5:Y:S04]  /*03f0*/  LDG.E R0, desc[UR4][R2.64] ;  /* 0x0000000402007981 */ /* 0x000f68000c1e1900 */
[----:B01234-:R-:W5:Y:S02]  /*0400*/  LDG.E R5, desc[UR4][R2.64+0xc] ;  /* 0x00000c0402057981 */ /* 0x01ff64000c1e1900 */
[----:B-----5:R-:W-:-:S13]  /*0410*/  ISETP.GT.AND P0, PT, R0, R5, PT ;  /* 0x000000050000720c */ /* 0x020fda0003f04270 */
[----:B------:R0:W-:Y:S02]  /*0420*/  @P0 STG.E desc[UR4][R2.64], R5 ;  /* 0x0000000502000986 */ /* 0x0001e4000c101904 */
.L_x_13:
[----:B------:R-:W-:Y:S05]  /*0430*/  BSYNC.RECONVERGENT B0 ;  /* 0x0000000000007941 */ /* 0x000fea0003800200 */
.L_x_12:
[----:B------:R-:W-:Y:S06]  /*0440*/  BAR.SYNC.DEFER_BLOCKING 0x0 ;  /* 0x0000000000007b1d */ /* 0x000fec0000010000 */
[----:B------:R-:W-:Y:S04]  /*0450*/  BSSY.RECONVERGENT B0, `(.L_x_14) ;  /* 0x0000007000007945 */ /* 0x000fe80003800200 */
[----:B------:R-:W-:Y:S05]  /*0460*/  @P6 BRA `(.L_x_15) ;  /* 0x0000000000146947 */ /* 0x000fea0003800000 */
[----:B01234-:R-:W0:Y:S01]  /*0470*/  LDC.64 R4, c[0x0][0x380] ;  /* 0x0000e000ff047b82 */ /* 0x01fe220000000a00 */
[----:B------:R-:W2:Y:S04]  /*0480*/  LDG.E R0, desc[UR4][R2.64] ;  /* 0x0000000402007981 */ /* 0x000ea8000c1e1900 */
[----:B0-----:R-:W2:Y:S02]  /*0490*/  LDG.E R5, desc[UR4][R4.64+0x4] ;  /* 0x0000040404057981 */ /* 0x001ea4000c1e1900 */
[----:B--2---:R-:W-:-:S13]  /*04a0*/  ISETP.GT.AND P0, PT, R0, R5, PT ;  /* 0x000000050000720c */ /* 0x004fda0003f04270 */
[----:B------:R0:W-:Y:S02]  /*04b0*/  @P0 STG.E desc[UR4][R2.64], R5 ;  /* 0x0000000502000986 */ /* 0x0001e4000c101904 */
.L_x_15:
[----:B------:R-:W-:Y:S05]  /*04c0*/  BSYNC.RECONVERGENT B0 ;  /* 0x0000000000007941 */ /* 0x000fea0003800200 */
.L_x_14:
[----:B------:R-:W-:Y:S06]  /*04d0*/  BAR.SYNC.DEFER_BLOCKING 0x0 ;  /* 0x0000000000007b1d */ /* 0x000fec0000010000 */
[----:B------:R-:W-:Y:S05]  /*04e0*/  @P6 EXIT ;  /* 0x000000000000694d */ /* 0x000fea0003800000 */
[----:B01234-:R-:W0:Y:S01]  /*04f0*/  LDC.64 R4, c[0x0][0x380] ;  /* 0x0000e000ff047b82 */ /* 0x01fe220000000a00 */
[----:B------:R-:W1:Y:S07]  /*0500*/  S2R R7, SR_CTAID.X ;  /* 0x0000000000077919 */ /* 0x000e6e0000002500 */
[----:B------:R-:W1:Y:S01]  /*0510*/  LDC.64 R2, c[0x0][0x388] ;  /* 0x0000e200ff027b82 */ /* 0x000e620000000a00 */
[----:B0-----:R-:W2:Y:S01]  /*0520*/  LDG.E R5, desc[UR4][R4.64] ;  /* 0x0000000404057981 */ /* 0x001ea2000c1e1900 */
[----:B-1----:R-:W-:-:S05]  /*0530*/  IMAD.WIDE.U32 R2, R7, 0x4, R2 ;  /* 0x0000000407027825 */ /* 0x002fca00078e0002 */
[----:B--2---:R-:W-:Y:S01]  /*0540*/  STG.E desc[UR4][R2.64], R5 ;  /* 0x0000000502007986 */ /* 0x004fe2000c101904 */
[----:B------:R-:W-:Y:S05]  /*0550*/  EXIT ;  /* 0x000000000000794d */ /* 0x000fea0003800000 */
.L_x_16:
[----:B------:R-:W-:-:S00]  /*0560*/  BRA `(.L_x_16) ;  /* 0xfffffffc00fc7947 */ /* 0x000fc0000383ffff */
[----:B------:R-:W-:-:S00]  /*0570*/  NOP ;  /* 0x0000000000007918 */ /* 0x000fc00000000000 */
        /* <DEDUP_REMOVED lines=8> */
.L_x_17:


//--------------------- .nv.shared.reserved.0     --------------------------
	.section	.nv.shared.reserved.0,"aw",@nobits
	.weak		__nv_reservedSMEM_offset_0_alias
	.size		__nv_reservedSMEM_offset_0_alias, 0, 64
	.other		__nv_reservedSMEM_offset_0_alias,@"STO_CUDA_RESERVED_SHARED STV_DEFAULT"
__nv_reservedSMEM_offset_0_alias:
	.zero		0
	.zero		64


//--------------------- .nv.constant0._Z7gpu_minPiS_ --------------------------
	.section	.nv.constant0._Z7gpu_minPiS_,"a",@progbits
	.sectionflags	@""
	.align	4
.nv.constant0._Z7gpu_minPiS_:
	.zero		912


//--------------------- SYMBOLS --------------------------

	.type		.nv.reservedSmem.offset0,@object
	.size		.nv.reservedSmem.offset0,0x4
